	.headerflags	@"EF_CUDA_TEXMODE_UNIFIED EF_CUDA_64BIT_ADDRESS EF_CUDA_ACCELERATORS EF_CUDA_SM90 EF_CUDA_VIRTUAL_SM(EF_CUDA_SM90)"
	.elftype	@"ET_EXEC"


//--------------------- .nv.info                  --------------------------
	.section	.nv.info,"",@"SHT_CUDA_INFO"
	.align	4


	//----- nvinfo : EIATTR_REGCOUNT
	.align		4
        /*0000*/ 	.byte	0x04, 0x2f
        /*0002*/ 	.short	(.L_3 - .L_2)
	.align		4
.L_2:
        /*0004*/ 	.word	index@(triton_per_fused_linalg_vector_norm_mean_sub_0)
        /*0008*/ 	.word	0x00000016


	//----- nvinfo : EIATTR_MIN_STACK_SIZE
	.align		4
.L_3:
        /*000c*/ 	.byte	0x04, 0x12
        /*000e*/ 	.short	(.L_5 - .L_4)
	.align		4
.L_4:
        /*0010*/ 	.word	index@(triton_per_fused_linalg_vector_norm_mean_sub_0)
        /*0014*/ 	.word	0x00000000


	//----- nvinfo : EIATTR_FRAME_SIZE
	.align		4
.L_5:
        /*0018*/ 	.byte	0x04, 0x11
        /*001a*/ 	.short	(.L_7 - .L_6)
	.align		4
.L_6:
        /*001c*/ 	.word	index@(triton_per_fused_linalg_vector_norm_mean_sub_0)
        /*0020*/ 	.word	0x00000000


	//----- nvinfo : EIATTR_MIN_STACK_SIZE
	.align		4
.L_7:
        /*0024*/ 	.byte	0x04, 0x12
        /*0026*/ 	.short	(.L_9 - .L_8)
	.align		4
.L_8:
        /*0028*/ 	.word	index@(triton_per_fused_linalg_vector_norm_mean_sub_0)
        /*002c*/ 	.word	0x00000000
.L_9:


//--------------------- .nv.info.triton_per_fused_linalg_vector_norm_mean_sub_0 --------------------------
	.section	.nv.info.triton_per_fused_linalg_vector_norm_mean_sub_0,"",@"SHT_CUDA_INFO"
	.sectionflags	@""
	.align	4


	//----- nvinfo : EIATTR_CUDA_API_VERSION
	.align		4
        /*0000*/ 	.byte	0x04, 0x37
        /*0002*/ 	.short	(.L_11 - .L_10)
.L_10:
        /*0004*/ 	.word	0x0000007c


	//----- nvinfo : EIATTR_KPARAM_INFO
	.align		4
.L_11:
        /*0008*/ 	.byte	0x04, 0x17
        /*000a*/ 	.short	(.L_13 - .L_12)
.L_12:
        /*000c*/ 	.word	0x00000000
        /*0010*/ 	.short	0x0004
        /*0012*/ 	.short	0x0020
        /*0014*/ 	.byte	0x00, 0xf0, 0x11, 0x00


	//----- nvinfo : EIATTR_KPARAM_INFO
	.align		4
.L_13:
        /*0018*/ 	.byte	0x04, 0x17
        /*001a*/ 	.short	(.L_15 - .L_14)
.L_14:
        /*001c*/ 	.word	0x00000000
        /*0020*/ 	.short	0x0003
        /*0022*/ 	.short	0x0018
        /*0024*/ 	.byte	0x00, 0xf4, 0x21, 0x00


	//----- nvinfo : EIATTR_KPARAM_INFO
	.align		4
.L_15:
        /*0028*/ 	.byte	0x04, 0x17
        /*002a*/ 	.short	(.L_17 - .L_16)
.L_16:
        /*002c*/ 	.word	0x00000000
        /*0030*/ 	.short	0x0002
        /*0032*/ 	.short	0x0010
        /*0034*/ 	.byte	0x00, 0xf4, 0x21, 0x00


	//----- nvinfo : EIATTR_KPARAM_INFO
	.align		4
.L_17:
        /*0038*/ 	.byte	0x04, 0x17
        /*003a*/ 	.short	(.L_19 - .L_18)
.L_18:
        /*003c*/ 	.word	0x00000000
        /*0040*/ 	.short	0x0001
        /*0042*/ 	.short	0x0008
        /*0044*/ 	.byte	0x00, 0xf4, 0x21, 0x00


	//----- nvinfo : EIATTR_KPARAM_INFO
	.align		4
.L_19:
        /*0048*/ 	.byte	0x04, 0x17
        /*004a*/ 	.short	(.L_21 - .L_20)
.L_20:
        /*004c*/ 	.word	0x00000000
        /*0050*/ 	.short	0x0000
        /*0052*/ 	.short	0x0000
        /*0054*/ 	.byte	0x00, 0xf4, 0x21, 0x00


	//----- nvinfo : EIATTR_SPARSE_MMA_MASK
	.align		4
.L_21:
        /*0058*/ 	.byte	0x03, 0x50
        /*005a*/ 	.short	0x0000


	//----- nvinfo : EIATTR_MAXREG_COUNT
	.align		4
        /*005c*/ 	.byte	0x03, 0x1b
        /*005e*/ 	.short	0x00ff


	//----- nvinfo : EIATTR_COOP_GROUP_MASK_REGIDS
	.align		4
        /*0060*/ 	.byte	0x04, 0x29
        /*0062*/ 	.short	(.L_23 - .L_22)


	//   ....[0]....
.L_22:
        /*0064*/ 	.word	0xffffffff


	//   ....[1]....
        /*0068*/ 	.word	0xffffffff


	//   ....[2]....
        /*006c*/ 	.word	0xffffffff


	//   ....[3]....
        /*0070*/ 	.word	0xffffffff


	//   ....[4]....
        /*0074*/ 	.word	0xffffffff


	//   ....[5]....
        /*0078*/ 	.word	0xffffffff


	//   ....[6]....
        /*007c*/ 	.word	0xffffffff


	//   ....[7]....
        /*0080*/ 	.word	0xffffffff


	//   ....[8]....
        /*0084*/ 	.word	0xffffffff


	//   ....[9]....
        /*0088*/ 	.word	0xffffffff


	//   ....[10]....
        /*008c*/ 	.word	0xffffffff


	//   ....[11]....
        /*0090*/ 	.word	0xffffffff


	//----- nvinfo : EIATTR_COOP_GROUP_INSTR_OFFSETS
	.align		4
.L_23:
        /*0094*/ 	.byte	0x04, 0x28
        /*0096*/ 	.short	(.L_25 - .L_24)


	//   ....[0]....
.L_24:
        /*0098*/ 	.word	0x00000290


	//   ....[1]....
        /*009c*/ 	.word	0x000002a0


	//   ....[2]....
        /*00a0*/ 	.word	0x000002c0


	//   ....[3]....
        /*00a4*/ 	.word	0x000002f0


	//   ....[4]....
        /*00a8*/ 	.word	0x00000300


	//   ....[5]....
        /*00ac*/ 	.word	0x00000330


	//   ....[6]....
        /*00b0*/ 	.word	0x00000340


	//   ....[7]....
        /*00b4*/ 	.word	0x00000380


	//   ....[8]....
        /*00b8*/ 	.word	0x000003a0


	//   ....[9]....
        /*00bc*/ 	.word	0x00000420


	//   ....[10]....
        /*00c0*/ 	.word	0x00000450


	//   ....[11]....
        /*00c4*/ 	.word	0x00000510


	//----- nvinfo : EIATTR_EXIT_INSTR_OFFSETS
	.align		4
.L_25:
        /*00c8*/ 	.byte	0x04, 0x1c
        /*00ca*/ 	.short	(.L_27 - .L_26)


	//   ....[0]....
.L_26:
        /*00cc*/ 	.word	0x00000590


	//   ....[1]....
        /*00d0*/ 	.word	0x000005d0


	//----- nvinfo : EIATTR_REQNTID
	.align		4
.L_27:
        /*00d4*/ 	.byte	0x04, 0x10
        /*00d6*/ 	.short	(.L_29 - .L_28)
.L_28:
        /*00d8*/ 	.word	0x00000040
        /*00dc*/ 	.word	0x00000001
        /*00e0*/ 	.word	0x00000001


	//----- nvinfo : EIATTR_CBANK_PARAM_SIZE
	.align		4
.L_29:
        /*00e4*/ 	.byte	0x03, 0x19
        /*00e6*/ 	.short	0x0024


	//----- nvinfo : EIATTR_PARAM_CBANK
	.align		4
        /*00e8*/ 	.byte	0x04, 0x0a
        /*00ea*/ 	.short	(.L_31 - .L_30)
	.align		4
.L_30:
        /*00ec*/ 	.word	index@(.nv.constant0.triton_per_fused_linalg_vector_norm_mean_sub_0)
        /*00f0*/ 	.short	0x0210
        /*00f2*/ 	.short	0x0024


	//----- nvinfo : EIATTR_SW_WAR
	.align		4
.L_31:
        /*00f4*/ 	.byte	0x04, 0x36
        /*00f6*/ 	.short	(.L_33 - .L_32)
.L_32:
        /*00f8*/ 	.word	0x00000008
.L_33:


//--------------------- .nv.callgraph             --------------------------
	.section	.nv.callgraph,"",@"SHT_CUDA_CALLGRAPH"
	.align	4
	.sectionentsize	8
	.align		4
        /*0000*/ 	.word	0x00000000
	.align		4
        /*0004*/ 	.word	0xffffffff
	.align		4
        /*0008*/ 	.word	0x00000000
	.align		4
        /*000c*/ 	.word	0xfffffffe
	.align		4
        /*0010*/ 	.word	0x00000000
	.align		4
        /*0014*/ 	.word	0xfffffffd
	.align		4
        /*0018*/ 	.word	0x00000000
	.align		4
        /*001c*/ 	.word	0xfffffffc


//--------------------- .nv.constant4             --------------------------
	.section	.nv.constant4,"a",@progbits
	.align	8
	.align		8
.nv.constant4:
        /*0000*/ 	.dword	_$_str
	.align		8
        /*0008*/ 	.dword	_$_str_$_2


//--------------------- .text.triton_per_fused_linalg_vector_norm_mean_sub_0 --------------------------
	.section	.text.triton_per_fused_linalg_vector_norm_mean_sub_0,"ax",@progbits
	.sectionflags	@"SHF_BARRIERS=1"
	.align	128
        .global         triton_per_fused_linalg_vector_norm_mean_sub_0
        .type           triton_per_fused_linalg_vector_norm_mean_sub_0,@function
        .size           triton_per_fused_linalg_vector_norm_mean_sub_0,(.L_x_1 - triton_per_fused_linalg_vector_norm_mean_sub_0)
        .other          triton_per_fused_linalg_vector_norm_mean_sub_0,@"STO_CUDA_ENTRY STV_DEFAULT"
triton_per_fused_linalg_vector_norm_mean_sub_0:
.text.triton_per_fused_linalg_vector_norm_mean_sub_0:
[----:B------:R-:W0:Y:S01]  /*0000*/  LDC R1, c[0x0][0x28] ;  /* 0x00000a00ff017b82 */ /* 0x000e220000000800 */
[----:B------:R-:W1:Y:S07]  /*0010*/  S2R R3, SR_TID.X ;  /* 0x0000000000037919 */ /* 0x000e6e0000002100 */
[----:B------:R-:W2:Y:S01]  /*0020*/  LDC.64 R8, c[0x0][0x220] ;  /* 0x00008800ff087b82 */ /* 0x000ea20000000a00 */
[----:B------:R-:W-:-:S07]  /*0030*/  ULDC.64 UR6, c[0x0][0x208] ;  /* 0x0000820000067ab9 */ /* 0x000fce0000000a00 */
[----:B------:R-:W3:Y:S01]  /*0040*/  LDC.64 R10, c[0x0][0x228] ;  /* 0x00008a00ff0a7b82 */ /* 0x000ee20000000a00 */
[----:B-1----:R-:W-:-:S04]  /*0050*/  SHF.L.U32 R0, R3, 0x2, RZ ;  /* 0x0000000203007819 */ /* 0x002fc800000006ff */
[----:B------:R-:W-:-:S04]  /*0060*/  LOP3.LUT R6, R0, 0xc0, RZ, 0xc0, !PT ;  /* 0x000000c000067812 */ /* 0x000fc800078ec0ff */
[----:B------:R-:W-:-:S05]  /*0070*/  LOP3.LUT R5, R6, 0xf, R3, 0xf8, !PT ;  /* 0x0000000f06057812 */ /* 0x000fca00078ef803 */
[----:B--2---:R-:W-:-:S04]  /*0080*/  IMAD.WIDE.U32 R8, R5, 0x4, R8 ;  /* 0x0000000405087825 */ /* 0x004fc800078e0008 */
[----:B---3--:R-:W-:Y:S01]  /*0090*/  IMAD.WIDE.U32 R10, R5, 0x4, R10 ;  /* 0x00000004050a7825 */ /* 0x008fe200078e000a */
[----:B------:R-:W2:Y:S04]  /*00a0*/  LDG.E R14, desc[UR6][R8.64+0x40] ;  /* 0x00004006080e7981 */ /* 0x000ea8000c1e1900 */
[----:B------:R-:W2:Y:S04]  /*00b0*/  LDG.E R15, desc[UR6][R10.64+0x40] ;  /* 0x000040060a0f7981 */ /* 0x000ea8000c1e1900 */
[----:B------:R-:W3:Y:S04]  /*00c0*/  LDG.E R12, desc[UR6][R8.64] ;  /* 0x00000006080c7981 */ /* 0x000ee8000c1e1900 */
[----:B------:R-:W3:Y:S04]  /*00d0*/  LDG.E R13, desc[UR6][R10.64] ;  /* 0x000000060a0d7981 */ /* 0x000ee8000c1e1900 */
[----:B------:R-:W4:Y:S04]  /*00e0*/  LDG.E R6, desc[UR6][R8.64+0x80] ;  /* 0x0000800608067981 */ /* 0x000f28000c1e1900 */
[----:B------:R-:W4:Y:S04]  /*00f0*/  LDG.E R5, desc[UR6][R10.64+0x80] ;  /* 0x000080060a057981 */ /* 0x000f28000c1e1900 */
[----:B------:R-:W5:Y:S04]  /*0100*/  LDG.E R7, desc[UR6][R8.64+0xc0] ;  /* 0x0000c00608077981 */ /* 0x000f68000c1e1900 */
[----:B------:R1:W5:Y:S01]  /*0110*/  LDG.E R16, desc[UR6][R10.64+0xc0] ;  /* 0x0000c0060a107981 */ /* 0x000362000c1e1900 */
[----:B------:R-:W1:Y:S01]  /*0120*/  S2UR UR5, SR_CgaCtaId ;  /* 0x00000000000579c3 */ /* 0x000e620000008800 */
[C---:B------:R-:W-:Y:S01]  /*0130*/  LOP3.LUT P1, RZ, R3.reuse, 0x1f, RZ, 0xc0, !PT ;  /* 0x0000001f03ff7812 */ /* 0x040fe2000782c0ff */
[----:B------:R-:W-:Y:S01]  /*0140*/  UMOV UR4, 0x400 ;  /* 0x0000040000047882 */ /* 0x000fe20000000000 */
[----:B------:R-:W-:Y:S01]  /*0150*/  ISETP.GE.AND P2, PT, R3, 0x2, PT ;  /* 0x000000020300780c */ /* 0x000fe20003f46270 */
[----:B01----:R-:W-:Y:S01]  /*0160*/  UPRMT UR4, UR5, 0x654, UR4 ;  /* 0x0000065405047896 */ /* 0x003fe20008000004 */
[C-C-:B--2---:R-:W-:Y:S01]  /*0170*/  FADD R18, R14.reuse, -R15.reuse ;  /* 0x8000000f0e127221 */ /* 0x144fe20000000000 */
[----:B------:R-:W-:-:S03]  /*0180*/  FADD R14, -R14, R15 ;  /* 0x0000000f0e0e7221 */ /* 0x000fc60000000100 */
[----:B------:R-:W-:Y:S01]  /*0190*/  FMUL R18, R18, R18 ;  /* 0x0000001212127220 */ /* 0x000fe20000400000 */
[----:B------:R-:W-:Y:S01]  /*01a0*/  FMUL R11, R14, R14 ;  /* 0x0000000e0e0b7220 */ /* 0x000fe20000400000 */
[C-C-:B---3--:R-:W-:Y:S01]  /*01b0*/  FADD R17, R12.reuse, -R13.reuse ;  /* 0x8000000d0c117221 */ /* 0x148fe20000000000 */
[----:B------:R-:W-:-:S03]  /*01c0*/  FADD R12, -R12, R13 ;  /* 0x0000000d0c0c7221 */ /* 0x000fc60000000100 */
[----:B------:R-:W-:Y:S01]  /*01d0*/  FFMA R18, R17, R17, R18 ;  /* 0x0000001111127223 */ /* 0x000fe20000000012 */
[----:B------:R-:W-:Y:S01]  /*01e0*/  FFMA R11, R12, R12, R11 ;  /* 0x0000000c0c0b7223 */ /* 0x000fe2000000000b */
[C-C-:B----4-:R-:W-:Y:S01]  /*01f0*/  FADD R17, R6.reuse, -R5.reuse ;  /* 0x8000000506117221 */ /* 0x150fe20000000000 */
[----:B------:R-:W-:-:S03]  /*0200*/  FADD R6, -R6, R5 ;  /* 0x0000000506067221 */ /* 0x000fc60000000100 */
[----:B------:R-:W-:Y:S01]  /*0210*/  FFMA R18, R17, R17, R18 ;  /* 0x0000001111127223 */ /* 0x000fe20000000012 */
[----:B------:R-:W-:Y:S01]  /*0220*/  FFMA R11, R6, R6, R11 ;  /* 0x00000006060b7223 */ /* 0x000fe2000000000b */
[C-C-:B-----5:R-:W-:Y:S01]  /*0230*/  FADD R19, R7.reuse, -R16.reuse ;  /* 0x8000001007137221 */ /* 0x160fe20000000000 */
[----:B------:R-:W-:-:S03]  /*0240*/  FADD R16, -R7, R16 ;  /* 0x0000001007107221 */ /* 0x000fc60000000100 */
[----:B------:R-:W-:Y:S01]  /*0250*/  FFMA R18, R19, R19, R18 ;  /* 0x0000001313127223 */ /* 0x000fe20000000012 */
[----:B------:R-:W-:-:S05]  /*0260*/  FFMA R11, R16, R16, R11 ;  /* 0x00000010100b7223 */ /* 0x000fca000000000b */
[----:B------:R-:W0:Y:S08]  /*0270*/  MUFU.SQRT R18, R18 ;  /* 0x0000001200127308 */ /* 0x000e300000002000 */
[----:B------:R-:W1:Y:S01]  /*0280*/  MUFU.SQRT R11, R11 ;  /* 0x0000000b000b7308 */ /* 0x000e620000002000 */
[----:B0-----:R-:W0:Y:S04]  /*0290*/  SHFL.BFLY PT, R9, R18, 0x10, 0x1f ;  /* 0x0e001f0012097f89 */ /* 0x001e2800000e0000 */
[----:B-1----:R-:W1:Y:S01]  /*02a0*/  SHFL.BFLY PT, R10, R11, 0x10, 0x1f ;  /* 0x0e001f000b0a7f89 */ /* 0x002e6200000e0000 */
[----:B0-----:R-:W-:-:S05]  /*02b0*/  FADD R9, R18, R9 ;  /* 0x0000000912097221 */ /* 0x001fca0000000000 */
[----:B------:R-:W0:Y:S01]  /*02c0*/  SHFL.BFLY PT, R8, R9, 0x8, 0x1f ;  /* 0x0d001f0009087f89 */ /* 0x000e2200000e0000 */
[----:B-1----:R-:W-:Y:S01]  /*02d0*/  FADD R10, R11, R10 ;  /* 0x0000000a0b0a7221 */ /* 0x002fe20000000000 */
[----:B0-----:R-:W-:-:S04]  /*02e0*/  FADD R8, R9, R8 ;  /* 0x0000000809087221 */ /* 0x001fc80000000000 */
[----:B------:R-:W0:Y:S04]  /*02f0*/  SHFL.BFLY PT, R9, R10, 0x8, 0x1f ;  /* 0x0d001f000a097f89 */ /* 0x000e2800000e0000 */
[----:B------:R-:W1:Y:S01]  /*0300*/  SHFL.BFLY PT, R5, R8, 0x4, 0x1f ;  /* 0x0c801f0008057f89 */ /* 0x000e6200000e0000 */
[----:B0-----:R-:W-:Y:S01]  /*0310*/  FADD R9, R10, R9 ;  /* 0x000000090a097221 */ /* 0x001fe20000000000 */
[----:B-1----:R-:W-:-:S04]  /*0320*/  FADD R5, R8, R5 ;  /* 0x0000000508057221 */ /* 0x002fc80000000000 */
[----:B------:R-:W0:Y:S04]  /*0330*/  SHFL.BFLY PT, R12, R9, 0x4, 0x1f ;  /* 0x0c801f00090c7f89 */ /* 0x000e2800000e0000 */
[----:B------:R-:W1:Y:S01]  /*0340*/  SHFL.BFLY PT, R6, R5, 0x2, 0x1f ;  /* 0x0c401f0005067f89 */ /* 0x000e6200000e0000 */
[----:B0-----:R-:W-:Y:S01]  /*0350*/  FADD R12, R9, R12 ;  /* 0x0000000c090c7221 */ /* 0x001fe20000000000 */
[----:B-1----:R-:W-:Y:S01]  /*0360*/  FADD R6, R5, R6 ;  /* 0x0000000605067221 */ /* 0x002fe20000000000 */
[----:B------:R-:W-:-:S04]  /*0370*/  SHF.R.U32.HI R5, RZ, 0x3, R3 ;  /* 0x00000003ff057819 */ /* 0x000fc80000011603 */
[----:B------:R-:W0:Y:S01]  /*0380*/  SHFL.BFLY PT, R7, R6, 0x1, 0x1f ;  /* 0x0c201f0006077f89 */ /* 0x000e2200000e0000 */
[----:B------:R-:W-:-:S03]  /*0390*/  LOP3.LUT R8, R5, 0x4, RZ, 0xc0, !PT ;  /* 0x0000000405087812 */ /* 0x000fc600078ec0ff */
[----:B------:R-:W1:Y:S01]  /*03a0*/  SHFL.BFLY PT, R5, R12, 0x2, 0x1f ;  /* 0x0c401f000c057f89 */ /* 0x000e6200000e0000 */
[----:B0-----:R-:W-:Y:S01]  /*03b0*/  FADD R7, R6, R7 ;  /* 0x0000000706077221 */ /* 0x001fe20000000000 */
[----:B------:R-:W-:Y:S01]  /*03c0*/  LOP3.LUT R6, R3, 0x1, RZ, 0xc0, !PT ;  /* 0x0000000103067812 */ /* 0x000fe200078ec0ff */
[----:B-1----:R-:W-:-:S03]  /*03d0*/  FADD R9, R12, R5 ;  /* 0x000000050c097221 */ /* 0x002fc60000000000 */
[----:B------:R-:W-:Y:S01]  /*03e0*/  @!P1 STS [R8+UR4], R7 ;  /* 0x0000000708009988 */ /* 0x000fe20008000804 */
[----:B------:R-:W-:Y:S01]  /*03f0*/  BAR.SYNC.DEFER_BLOCKING 0x0 ;  /* 0x0000000000007b1d */ /* 0x000fe20000010000 */
[----:B------:R-:W-:-:S04]  /*0400*/  ISETP.NE.U32.AND P0, PT, R6, 0x1, PT ;  /* 0x000000010600780c */ /* 0x000fc80003f05070 */
[----:B------:R-:W-:Y:S01]  /*0410*/  ISETP.LT.AND P0, PT, R3, 0x2, P0 ;  /* 0x000000020300780c */ /* 0x000fe20000701270 */
[----:B------:R-:W0:Y:S04]  /*0420*/  SHFL.BFLY PT, R10, R9, 0x1, 0x1f ;  /* 0x0c201f00090a7f89 */ /* 0x000e2800000e0000 */
[----:B------:R-:W1:Y:S01]  /*0430*/  @!P2 LDS R4, [R0+UR4] ;  /* 0x000000040004a984 */ /* 0x000e620008000800 */
[----:B0-----:R-:W-:-:S03]  /*0440*/  FADD R11, R9, R10 ;  /* 0x0000000a090b7221 */ /* 0x001fc60000000000 */
[----:B-1----:R-:W0:Y:S02]  /*0450*/  SHFL.BFLY PT, R5, R4, 0x1, 0x1f ;  /* 0x0c201f0004057f89 */ /* 0x002e2400000e0000 */
[----:B0-----:R-:W-:-:S05]  /*0460*/  FADD R7, R4, R5 ;  /* 0x0000000504077221 */ /* 0x001fca0000000000 */
[----:B------:R-:W-:Y:S01]  /*0470*/  @P0 STS [R0+UR4], R7 ;  /* 0x0000000700000988 */ /* 0x000fe20008000804 */
[----:B------:R-:W-:Y:S06]  /*0480*/  BAR.SYNC.DEFER_BLOCKING 0x0 ;  /* 0x0000000000007b1d */ /* 0x000fec0000010000 */
[----:B------:R-:W0:Y:S02]  /*0490*/  LDS R6, [UR4] ;  /* 0x00000004ff067984 */ /* 0x000e240008000800 */
[----:B------:R-:W-:Y:S06]  /*04a0*/  BAR.SYNC.DEFER_BLOCKING 0x0 ;  /* 0x0000000000007b1d */ /* 0x000fec0000010000 */
[----:B------:R-:W-:Y:S02]  /*04b0*/  @!P1 STS [R8+UR4], R11 ;  /* 0x0000000b08009988 */ /* 0x000fe40008000804 */
[----:B------:R-:W-:Y:S01]  /*04c0*/  BAR.SYNC.DEFER_BLOCKING 0x0 ;  /* 0x0000000000007b1d */ /* 0x000fe20000010000 */
[----:B------:R-:W-:Y:S01]  /*04d0*/  LOP3.LUT P1, RZ, R3, 0x3f, RZ, 0xc0, !PT ;  /* 0x0000003f03ff7812 */ /* 0x000fe2000782c0ff */
[----:B0-----:R-:W-:-:S12]  /*04e0*/  FMUL R3, R6, 0.015625 ;  /* 0x3c80000006037820 */ /* 0x001fd80000400000 */
[----:B------:R-:W0:Y:S01]  /*04f0*/  @!P1 LDC.64 R4, c[0x0][0x210] ;  /* 0x00008400ff049b82 */ /* 0x000e220000000a00 */
[----:B------:R-:W1:Y:S04]  /*0500*/  @!P2 LDS R2, [R0+UR4] ;  /* 0x000000040002a984 */ /* 0x000e680008000800 */
[----:B-1----:R-:W1:Y:S02]  /*0510*/  SHFL.BFLY PT, R9, R2, 0x1, 0x1f ;  /* 0x0c201f0002097f89 */ /* 0x002e6400000e0000 */
[----:B-1----:R-:W-:-:S05]  /*0520*/  FADD R9, R2, R9 ;  /* 0x0000000902097221 */ /* 0x002fca0000000000 */
[----:B------:R1:W-:Y:S01]  /*0530*/  @P0 STS [R0+UR4], R9 ;  /* 0x0000000900000988 */ /* 0x0003e20008000804 */
[----:B------:R-:W-:Y:S06]  /*0540*/  BAR.SYNC.DEFER_BLOCKING 0x0 ;  /* 0x0000000000007b1d */ /* 0x000fec0000010000 */
[----:B------:R-:W1:Y:S02]  /*0550*/  LDS R7, [UR4] ;  /* 0x00000004ff077984 */ /* 0x000e640008000800 */
[----:B------:R-:W-:Y:S06]  /*0560*/  BAR.SYNC.DEFER_BLOCKING 0x0 ;  /* 0x0000000000007b1d */ /* 0x000fec0000010000 */
[----:B0-----:R1:W-:Y:S02]  /*0570*/  @!P1 STG.E desc[UR6][R4.64], R3 ;  /* 0x0000000304009986 */ /* 0x0013e4000c101906 */
[----:B------:R-:W-:Y:S06]  /*0580*/  BAR.SYNC.DEFER_BLOCKING 0x0 ;  /* 0x0000000000007b1d */ /* 0x000fec0000010000 */
[----:B-1----:R-:W-:Y:S05]  /*0590*/  @P1 EXIT ;  /* 0x000000000000194d */ /* 0x002fea0003800000 */
[----:B------:R-:W0:Y:S01]  /*05a0*/  LDC.64 R2, c[0x0][0x218] ;  /* 0x00008600ff027b82 */ /* 0x000e220000000a00 */
[----:B------:R-:W-:-:S05]  /*05b0*/  FMUL R7, R7, 0.015625 ;  /* 0x3c80000007077820 */ /* 0x000fca0000400000 */
[----:B0-----:R-:W-:Y:S01]  /*05c0*/  STG.E desc[UR6][R2.64], R7 ;  /* 0x0000000702007986 */ /* 0x001fe2000c101906 */
[----:B------:R-:W-:Y:S05]  /*05d0*/  EXIT ;  /* 0x000000000000794d */ /* 0x000fea0003800000 */
.L_x_0:
[----:B------:R-:W-:-:S00]  /*05e0*/  BRA `(.L_x_0) ;  /* 0xfffffffc00fc7947 */ /* 0x000fc0000383ffff */
[----:B------:R-:W-:-:S00]  /*05f0*/  NOP ;  /* 0x0000000000007918 */ /* 0x000fc00000000000 */
        /* <DEDUP_REMOVED lines=8> */
.L_x_1:


//--------------------- .nv.global.init           --------------------------
	.section	.nv.global.init,"aw",@progbits
.nv.global.init:
	.type		_$_str,@object
	.size		_$_str,(_$_str_$_2 - _$_str)
_$_str:
        /*0000*/ 	.byte	0x5f, 0x5f, 0x43, 0x55, 0x44, 0x41, 0x5f, 0x46, 0x54, 0x5a, 0x00
	.type		_$_str_$_2,@object
	.size		_$_str_$_2,(.L_1 - _$_str_$_2)
_$_str_$_2:
        /*000b*/ 	.byte	0x5f, 0x5f, 0x43, 0x55, 0x44, 0x41, 0x5f, 0x50, 0x52, 0x45, 0x43, 0x5f, 0x53, 0x51, 0x52, 0x54
        /*001b*/ 	.byte	0x00
.L_1:


//--------------------- .nv.shared.triton_per_fused_linalg_vector_norm_mean_sub_0 --------------------------
	.section	.nv.shared.triton_per_fused_linalg_vector_norm_mean_sub_0,"aw",@nobits
	.sectionflags	@""
	.align	16
	.zero		1024


//--------------------- .nv.constant0.triton_per_fused_linalg_vector_norm_mean_sub_0 --------------------------
	.section	.nv.constant0.triton_per_fused_linalg_vector_norm_mean_sub_0,"a",@progbits
	.sectionflags	@""
	.align	4
.nv.constant0.triton_per_fused_linalg_vector_norm_mean_sub_0:
	.zero		564
